//
// Generated by NVIDIA NVVM Compiler
//
// Compiler Build ID: CL-36424714
// Cuda compilation tools, release 13.0, V13.0.88
// Based on NVVM 20.0.0
//

.version 9.0
.target sm_100
.address_size 64

	// .globl	_Z4VrevPhS_jj

.visible .entry _Z4VrevPhS_jj(
	.param .u64 .ptr .align 1 _Z4VrevPhS_jj_param_0,
	.param .u64 .ptr .align 1 _Z4VrevPhS_jj_param_1,
	.param .u32 _Z4VrevPhS_jj_param_2,
	.param .u32 _Z4VrevPhS_jj_param_3
)
{
	.reg .pred 	%p<2>;
	.reg .b16 	%rs<4>;
	.reg .b32 	%r<24>;
	.reg .b64 	%rd<17>;

	ld.param.u64 	%rd1, [_Z4VrevPhS_jj_param_0];
	ld.param.u64 	%rd2, [_Z4VrevPhS_jj_param_1];
	ld.param.u32 	%r3, [_Z4VrevPhS_jj_param_2];
	ld.param.u32 	%r4, [_Z4VrevPhS_jj_param_3];
	mov.u32 	%r5, %ntid.x;
	mov.u32 	%r6, %ctaid.x;
	mov.u32 	%r7, %tid.x;
	add.s32 	%r8, %r5, %r3;
	add.s32 	%r9, %r8, -1;
	div.u32 	%r10, %r9, %r5;
	div.u32 	%r1, %r6, %r10;
	mul.lo.s32 	%r11, %r1, %r10;
	sub.s32 	%r12, %r6, %r11;
	mad.lo.s32 	%r2, %r12, %r5, %r7;
	setp.ge.u32 	%p1, %r2, %r3;
	@%p1 bra 	$L__BB0_2;
	cvta.to.global.u64 	%rd3, %rd2;
	cvta.to.global.u64 	%rd4, %rd1;
	mad.lo.s32 	%r13, %r3, 3, 3;
	and.b32  	%r14, %r13, -4;
	not.b32 	%r15, %r1;
	add.s32 	%r16, %r4, %r15;
	mul.lo.s32 	%r17, %r2, 3;
	mad.lo.s32 	%r18, %r1, %r14, %r17;
	mad.lo.s32 	%r19, %r16, %r14, %r17;
	cvt.u64.u32 	%rd5, %r18;
	add.s64 	%rd6, %rd3, %rd5;
	ld.global.u8 	%rs1, [%rd6];
	cvt.u64.u32 	%rd7, %r19;
	add.s64 	%rd8, %rd4, %rd7;
	st.global.u8 	[%rd8], %rs1;
	add.s32 	%r20, %r18, 1;
	cvt.u64.u32 	%rd9, %r20;
	add.s64 	%rd10, %rd3, %rd9;
	ld.global.u8 	%rs2, [%rd10];
	add.s32 	%r21, %r19, 1;
	cvt.u64.u32 	%rd11, %r21;
	add.s64 	%rd12, %rd4, %rd11;
	st.global.u8 	[%rd12], %rs2;
	add.s32 	%r22, %r18, 2;
	cvt.u64.u32 	%rd13, %r22;
	add.s64 	%rd14, %rd3, %rd13;
	ld.global.u8 	%rs3, [%rd14];
	add.s32 	%r23, %r19, 2;
	cvt.u64.u32 	%rd15, %r23;
	add.s64 	%rd16, %rd4, %rd15;
	st.global.u8 	[%rd16], %rs3;
$L__BB0_2:
	ret;

}
	// .globl	_Z4HrevPhS_j
.visible .entry _Z4HrevPhS_j(
	.param .u64 .ptr .align 1 _Z4HrevPhS_j_param_0,
	.param .u64 .ptr .align 1 _Z4HrevPhS_j_param_1,
	.param .u32 _Z4HrevPhS_j_param_2
)
{
	.reg .pred 	%p<2>;
	.reg .b16 	%rs<4>;
	.reg .b32 	%r<23>;
	.reg .b64 	%rd<17>;

	ld.param.u64 	%rd1, [_Z4HrevPhS_j_param_0];
	ld.param.u64 	%rd2, [_Z4HrevPhS_j_param_1];
	ld.param.u32 	%r3, [_Z4HrevPhS_j_param_2];
	mov.u32 	%r4, %ntid.x;
	mov.u32 	%r5, %ctaid.x;
	mov.u32 	%r6, %tid.x;
	add.s32 	%r7, %r4, %r3;
	add.s32 	%r8, %r7, -1;
	div.u32 	%r9, %r8, %r4;
	div.u32 	%r1, %r5, %r9;
	mul.lo.s32 	%r10, %r1, %r9;
	sub.s32 	%r11, %r5, %r10;
	mad.lo.s32 	%r2, %r11, %r4, %r6;
	setp.ge.u32 	%p1, %r2, %r3;
	@%p1 bra 	$L__BB1_2;
	cvta.to.global.u64 	%rd3, %rd2;
	cvta.to.global.u64 	%rd4, %rd1;
	mad.lo.s32 	%r12, %r3, 3, 3;
	and.b32  	%r13, %r12, -4;
	not.b32 	%r14, %r2;
	add.s32 	%r15, %r3, %r14;
	mul.lo.s32 	%r16, %r1, %r13;
	mad.lo.s32 	%r17, %r2, 3, %r16;
	mad.lo.s32 	%r18, %r15, 3, %r16;
	cvt.u64.u32 	%rd5, %r17;
	add.s64 	%rd6, %rd3, %rd5;
	ld.global.u8 	%rs1, [%rd6];
	cvt.u64.u32 	%rd7, %r18;
	add.s64 	%rd8, %rd4, %rd7;
	st.global.u8 	[%rd8], %rs1;
	add.s32 	%r19, %r17, 1;
	cvt.u64.u32 	%rd9, %r19;
	add.s64 	%rd10, %rd3, %rd9;
	ld.global.u8 	%rs2, [%rd10];
	add.s32 	%r20, %r18, 1;
	cvt.u64.u32 	%rd11, %r20;
	add.s64 	%rd12, %rd4, %rd11;
	st.global.u8 	[%rd12], %rs2;
	add.s32 	%r21, %r17, 2;
	cvt.u64.u32 	%rd13, %r21;
	add.s64 	%rd14, %rd3, %rd13;
	ld.global.u8 	%rs3, [%rd14];
	add.s32 	%r22, %r18, 2;
	cvt.u64.u32 	%rd15, %r22;
	add.s64 	%rd16, %rd4, %rd15;
	st.global.u8 	[%rd16], %rs3;
$L__BB1_2:
	ret;

}
	// .globl	_Z6PixdupPhS_j
.visible .entry _Z6PixdupPhS_j(
	.param .u64 .ptr .align 1 _Z6PixdupPhS_j_param_0,
	.param .u64 .ptr .align 1 _Z6PixdupPhS_j_param_1,
	.param .u32 _Z6PixdupPhS_j_param_2
)
{
	.reg .pred 	%p<2>;
	.reg .b16 	%rs<2>;
	.reg .b32 	%r<6>;
	.reg .b64 	%rd<8>;

	ld.param.u64 	%rd1, [_Z6PixdupPhS_j_param_0];
	ld.param.u64 	%rd2, [_Z6PixdupPhS_j_param_1];
	ld.param.u32 	%r2, [_Z6PixdupPhS_j_param_2];
	mov.u32 	%r3, %ntid.x;
	mov.u32 	%r4, %ctaid.x;
	mov.u32 	%r5, %tid.x;
	mad.lo.s32 	%r1, %r3, %r4, %r5;
	setp.gt.u32 	%p1, %r1, %r2;
	@%p1 bra 	$L__BB2_2;
	cvta.to.global.u64 	%rd3, %rd2;
	cvta.to.global.u64 	%rd4, %rd1;
	cvt.u64.u32 	%rd5, %r1;
	add.s64 	%rd6, %rd3, %rd5;
	ld.global.u8 	%rs1, [%rd6];
	add.s64 	%rd7, %rd4, %rd5;
	st.global.u8 	[%rd7], %rs1;
$L__BB2_2:
	ret;

}


// ===== COMPILED SASS (sm_100) =====

	.target	sm_100

	.elftype	@"ET_EXEC"


//--------------------- .note.nv.tkinfo           --------------------------
	.section	.note.nv.tkinfo,"",@"SHT_NOTE"
	.sectionflags	@"SHF_NOTE_NV_TKINFO"
	.tkinfo
        /*0018*/ 	.word	0x00000002
        /*0030*/ 	.string	""
        /*0030*/ 	.string	"ptxas"
        /*0030*/ 	.string	"Cuda compilation tools, release 13.0, V13.0.88"
        /*0030*/ 	.string	"Build cuda_13.0.r13.0/compiler.36424714_0"
        /*0030*/ 	.string	"-arch sm_100 -m 64 "



//--------------------- .note.nv.cuinfo           --------------------------
	.section	.note.nv.cuinfo,"",@"SHT_NOTE"
	.sectionflags	@"SHF_NOTE_NV_CUINFO"
        /*0018*/ 	.short	0x0002
        /*001a*/ 	.short	0x0064
        /*001c*/ 	.short	0x0082
	.zero		2


//--------------------- .nv.info                  --------------------------
	.section	.nv.info,"",@"SHT_CUDA_INFO"
	.align	4


	//----- nvinfo : EIATTR_REGCOUNT
	.align		4
        /*0000*/ 	.byte	0x04, 0x2f
        /*0002*/ 	.short	(.L_1 - .L_0)
	.align		4
.L_0:
        /*0004*/ 	.word	index@(_Z4VrevPhS_jj)
        /*0008*/ 	.word	0x0000000e


	//----- nvinfo : EIATTR_FRAME_SIZE
	.align		4
.L_1:
        /*000c*/ 	.byte	0x04, 0x11
        /*000e*/ 	.short	(.L_3 - .L_2)
	.align		4
.L_2:
        /*0010*/ 	.word	index@(_Z4VrevPhS_jj)
        /*0014*/ 	.word	0x00000000


	//----- nvinfo : EIATTR_REGCOUNT
	.align		4
.L_3:
        /*0018*/ 	.byte	0x04, 0x2f
        /*001a*/ 	.short	(.L_5 - .L_4)
	.align		4
.L_4:
        /*001c*/ 	.word	index@(_Z4HrevPhS_j)
        /*0020*/ 	.word	0x0000000e


	//----- nvinfo : EIATTR_FRAME_SIZE
	.align		4
.L_5:
        /*0024*/ 	.byte	0x04, 0x11
        /*0026*/ 	.short	(.L_7 - .L_6)
	.align		4
.L_6:
        /*0028*/ 	.word	index@(_Z4HrevPhS_j)
        /*002c*/ 	.word	0x00000000


	//----- nvinfo : EIATTR_REGCOUNT
	.align		4
.L_7:
        /*0030*/ 	.byte	0x04, 0x2f
        /*0032*/ 	.short	(.L_9 - .L_8)
	.align		4
.L_8:
        /*0034*/ 	.word	index@(_Z6PixdupPhS_j)
        /*0038*/ 	.word	0x00000008


	//----- nvinfo : EIATTR_FRAME_SIZE
	.align		4
.L_9:
        /*003c*/ 	.byte	0x04, 0x11
        /*003e*/ 	.short	(.L_11 - .L_10)
	.align		4
.L_10:
        /*0040*/ 	.word	index@(_Z6PixdupPhS_j)
        /*0044*/ 	.word	0x00000000


	//----- nvinfo : EIATTR_MIN_STACK_SIZE
	.align		4
.L_11:
        /*0048*/ 	.byte	0x04, 0x12
        /*004a*/ 	.short	(.L_13 - .L_12)
	.align		4
.L_12:
        /*004c*/ 	.word	index@(_Z6PixdupPhS_j)
        /*0050*/ 	.word	0x00000000


	//----- nvinfo : EIATTR_MIN_STACK_SIZE
	.align		4
.L_13:
        /*0054*/ 	.byte	0x04, 0x12
        /*0056*/ 	.short	(.L_15 - .L_14)
	.align		4
.L_14:
        /*0058*/ 	.word	index@(_Z4HrevPhS_j)
        /*005c*/ 	.word	0x00000000


	//----- nvinfo : EIATTR_MIN_STACK_SIZE
	.align		4
.L_15:
        /*0060*/ 	.byte	0x04, 0x12
        /*0062*/ 	.short	(.L_17 - .L_16)
	.align		4
.L_16:
        /*0064*/ 	.word	index@(_Z4VrevPhS_jj)
        /*0068*/ 	.word	0x00000000
.L_17:


//--------------------- .nv.compat                --------------------------
	.section	.nv.compat,"",@"SHT_CUDA_COMPAT_INFO"
	.align	4
        /*0000*/ 	.byte	0x02, 0x09, 0x00, 0x00, 0x02, 0x02, 0x01, 0x00, 0x02, 0x05, 0x05, 0x00, 0x03, 0x07, 0x01, 0x01
        /*0010*/ 	.byte	0x02, 0x03, 0x00, 0x00, 0x02, 0x06, 0x01, 0x00, 0x04, 0x0b, 0x08, 0x00, 0x09, 0x00, 0x00, 0x00
        /*0020*/ 	.byte	0x00, 0x00, 0x00, 0x00


//--------------------- .nv.info._Z6PixdupPhS_j   --------------------------
	.section	.nv.info._Z6PixdupPhS_j,"",@"SHT_CUDA_INFO"
	.sectionflags	@""
	.align	4


	//----- nvinfo : EIATTR_CUDA_API_VERSION
	.align		4
        /*0000*/ 	.byte	0x04, 0x37
        /*0002*/ 	.short	(.L_19 - .L_18)
.L_18:
        /*0004*/ 	.word	0x00000082


	//----- nvinfo : EIATTR_KPARAM_INFO
	.align		4
.L_19:
        /*0008*/ 	.byte	0x04, 0x17
        /*000a*/ 	.short	(.L_21 - .L_20)
.L_20:
        /*000c*/ 	.word	0x00000000
        /*0010*/ 	.short	0x0002
        /*0012*/ 	.short	0x0010
        /*0014*/ 	.byte	0x00, 0xf0, 0x11, 0x00


	//----- nvinfo : EIATTR_KPARAM_INFO
	.align		4
.L_21:
        /*0018*/ 	.byte	0x04, 0x17
        /*001a*/ 	.short	(.L_23 - .L_22)
.L_22:
        /*001c*/ 	.word	0x00000000
        /*0020*/ 	.short	0x0001
        /*0022*/ 	.short	0x0008
        /*0024*/ 	.byte	0x00, 0xf5, 0x21, 0x00


	//----- nvinfo : EIATTR_KPARAM_INFO
	.align		4
.L_23:
        /*0028*/ 	.byte	0x04, 0x17
        /*002a*/ 	.short	(.L_25 - .L_24)
.L_24:
        /*002c*/ 	.word	0x00000000
        /*0030*/ 	.short	0x0000
        /*0032*/ 	.short	0x0000
        /*0034*/ 	.byte	0x00, 0xf5, 0x21, 0x00


	//----- nvinfo : EIATTR_SPARSE_MMA_MASK
	.align		4
.L_25:
        /*0038*/ 	.byte	0x03, 0x50
        /*003a*/ 	.short	0x0000


	//----- nvinfo : EIATTR_MAXREG_COUNT
	.align		4
        /*003c*/ 	.byte	0x03, 0x1b
        /*003e*/ 	.short	0x00ff


	//----- nvinfo : EIATTR_MERCURY_ISA_VERSION
	.align		4
        /*0040*/ 	.byte	0x03, 0x5f
        /*0042*/ 	.short	0x0101


	//----- nvinfo : EIATTR_VRC_CTA_INIT_COUNT
	.align		4
        /*0044*/ 	.byte	0x02, 0x4a
	.zero		1
	.zero		1


	//----- nvinfo : EIATTR_EXIT_INSTR_OFFSETS
	.align		4
        /*0048*/ 	.byte	0x04, 0x1c
        /*004a*/ 	.short	(.L_27 - .L_26)


	//   ....[0]....
.L_26:
        /*004c*/ 	.word	0x00000070


	//   ....[1]....
        /*0050*/ 	.word	0x00000100


	//----- nvinfo : EIATTR_CBANK_PARAM_SIZE
	.align		4
.L_27:
        /*0054*/ 	.byte	0x03, 0x19
        /*0056*/ 	.short	0x0014


	//----- nvinfo : EIATTR_PARAM_CBANK
	.align		4
        /*0058*/ 	.byte	0x04, 0x0a
        /*005a*/ 	.short	(.L_29 - .L_28)
	.align		4
.L_28:
        /*005c*/ 	.word	index@(.nv.constant0._Z6PixdupPhS_j)
        /*0060*/ 	.short	0x0380
        /*0062*/ 	.short	0x0014


	//----- nvinfo : EIATTR_SW_WAR
	.align		4
.L_29:
        /*0064*/ 	.byte	0x04, 0x36
        /*0066*/ 	.short	(.L_31 - .L_30)
.L_30:
        /*0068*/ 	.word	0x00000008
.L_31:


//--------------------- .nv.info._Z4HrevPhS_j     --------------------------
	.section	.nv.info._Z4HrevPhS_j,"",@"SHT_CUDA_INFO"
	.sectionflags	@""
	.align	4


	//----- nvinfo : EIATTR_CUDA_API_VERSION
	.align		4
        /*0000*/ 	.byte	0x04, 0x37
        /*0002*/ 	.short	(.L_33 - .L_32)
.L_32:
        /*0004*/ 	.word	0x00000082


	//----- nvinfo : EIATTR_KPARAM_INFO
	.align		4
.L_33:
        /*0008*/ 	.byte	0x04, 0x17
        /*000a*/ 	.short	(.L_35 - .L_34)
.L_34:
        /*000c*/ 	.word	0x00000000
        /*0010*/ 	.short	0x0002
        /*0012*/ 	.short	0x0010
        /*0014*/ 	.byte	0x00, 0xf0, 0x11, 0x00


	//----- nvinfo : EIATTR_KPARAM_INFO
	.align		4
.L_35:
        /*0018*/ 	.byte	0x04, 0x17
        /*001a*/ 	.short	(.L_37 - .L_36)
.L_36:
        /*001c*/ 	.word	0x00000000
        /*0020*/ 	.short	0x0001
        /*0022*/ 	.short	0x0008
        /*0024*/ 	.byte	0x00, 0xf5, 0x21, 0x00


	//----- nvinfo : EIATTR_KPARAM_INFO
	.align		4
.L_37:
        /*0028*/ 	.byte	0x04, 0x17
        /*002a*/ 	.short	(.L_39 - .L_38)
.L_38:
        /*002c*/ 	.word	0x00000000
        /*0030*/ 	.short	0x0000
        /*0032*/ 	.short	0x0000
        /*0034*/ 	.byte	0x00, 0xf5, 0x21, 0x00


	//----- nvinfo : EIATTR_SPARSE_MMA_MASK
	.align		4
.L_39:
        /*0038*/ 	.byte	0x03, 0x50
        /*003a*/ 	.short	0x0000


	//----- nvinfo : EIATTR_MAXREG_COUNT
	.align		4
        /*003c*/ 	.byte	0x03, 0x1b
        /*003e*/ 	.short	0x00ff


	//----- nvinfo : EIATTR_MERCURY_ISA_VERSION
	.align		4
        /*0040*/ 	.byte	0x03, 0x5f
        /*0042*/ 	.short	0x0101


	//----- nvinfo : EIATTR_VRC_CTA_INIT_COUNT
	.align		4
        /*0044*/ 	.byte	0x02, 0x4a
	.zero		1
	.zero		1


	//----- nvinfo : EIATTR_EXIT_INSTR_OFFSETS
	.align		4
        /*0048*/ 	.byte	0x04, 0x1c
        /*004a*/ 	.short	(.L_41 - .L_40)


	//   ....[0]....
.L_40:
        /*004c*/ 	.word	0x000002e0


	//   ....[1]....
        /*0050*/ 	.word	0x000004f0


	//----- nvinfo : EIATTR_CBANK_PARAM_SIZE
	.align		4
.L_41:
        /*0054*/ 	.byte	0x03, 0x19
        /*0056*/ 	.short	0x0014


	//----- nvinfo : EIATTR_PARAM_CBANK
	.align		4
        /*0058*/ 	.byte	0x04, 0x0a
        /*005a*/ 	.short	(.L_43 - .L_42)
	.align		4
.L_42:
        /*005c*/ 	.word	index@(.nv.constant0._Z4HrevPhS_j)
        /*0060*/ 	.short	0x0380
        /*0062*/ 	.short	0x0014


	//----- nvinfo : EIATTR_SW_WAR
	.align		4
.L_43:
        /*0064*/ 	.byte	0x04, 0x36
        /*0066*/ 	.short	(.L_45 - .L_44)
.L_44:
        /*0068*/ 	.word	0x00000008
.L_45:


//--------------------- .nv.info._Z4VrevPhS_jj    --------------------------
	.section	.nv.info._Z4VrevPhS_jj,"",@"SHT_CUDA_INFO"
	.sectionflags	@""
	.align	4


	//----- nvinfo : EIATTR_CUDA_API_VERSION
	.align		4
        /*0000*/ 	.byte	0x04, 0x37
        /*0002*/ 	.short	(.L_47 - .L_46)
.L_46:
        /*0004*/ 	.word	0x00000082


	//----- nvinfo : EIATTR_KPARAM_INFO
	.align		4
.L_47:
        /*0008*/ 	.byte	0x04, 0x17
        /*000a*/ 	.short	(.L_49 - .L_48)
.L_48:
        /*000c*/ 	.word	0x00000000
        /*0010*/ 	.short	0x0003
        /*0012*/ 	.short	0x0014
        /*0014*/ 	.byte	0x00, 0xf0, 0x11, 0x00


	//----- nvinfo : EIATTR_KPARAM_INFO
	.align		4
.L_49:
        /*0018*/ 	.byte	0x04, 0x17
        /*001a*/ 	.short	(.L_51 - .L_50)
.L_50:
        /*001c*/ 	.word	0x00000000
        /*0020*/ 	.short	0x0002
        /*0022*/ 	.short	0x0010
        /*0024*/ 	.byte	0x00, 0xf0, 0x11, 0x00


	//----- nvinfo : EIATTR_KPARAM_INFO
	.align		4
.L_51:
        /*0028*/ 	.byte	0x04, 0x17
        /*002a*/ 	.short	(.L_53 - .L_52)
.L_52:
        /*002c*/ 	.word	0x00000000
        /*0030*/ 	.short	0x0001
        /*0032*/ 	.short	0x0008
        /*0034*/ 	.byte	0x00, 0xf5, 0x21, 0x00


	//----- nvinfo : EIATTR_KPARAM_INFO
	.align		4
.L_53:
        /*0038*/ 	.byte	0x04, 0x17
        /*003a*/ 	.short	(.L_55 - .L_54)
.L_54:
        /*003c*/ 	.word	0x00000000
        /*0040*/ 	.short	0x0000
        /*0042*/ 	.short	0x0000
        /*0044*/ 	.byte	0x00, 0xf5, 0x21, 0x00


	//----- nvinfo : EIATTR_SPARSE_MMA_MASK
	.align		4
.L_55:
        /*0048*/ 	.byte	0x03, 0x50
        /*004a*/ 	.short	0x0000


	//----- nvinfo : EIATTR_MAXREG_COUNT
	.align		4
        /*004c*/ 	.byte	0x03, 0x1b
        /*004e*/ 	.short	0x00ff


	//----- nvinfo : EIATTR_MERCURY_ISA_VERSION
	.align		4
        /*0050*/ 	.byte	0x03, 0x5f
        /*0052*/ 	.short	0x0101


	//----- nvinfo : EIATTR_VRC_CTA_INIT_COUNT
	.align		4
        /*0054*/ 	.byte	0x02, 0x4a
	.zero		1
	.zero		1


	//----- nvinfo : EIATTR_EXIT_INSTR_OFFSETS
	.align		4
        /*0058*/ 	.byte	0x04, 0x1c
        /*005a*/ 	.short	(.L_57 - .L_56)


	//   ....[0]....
.L_56:
        /*005c*/ 	.word	0x000002e0


	//   ....[1]....
        /*0060*/ 	.word	0x00000500


	//----- nvinfo : EIATTR_CBANK_PARAM_SIZE
	.align		4
.L_57:
        /*0064*/ 	.byte	0x03, 0x19
        /*0066*/ 	.short	0x0018


	//----- nvinfo : EIATTR_PARAM_CBANK
	.align		4
        /*0068*/ 	.byte	0x04, 0x0a
        /*006a*/ 	.short	(.L_59 - .L_58)
	.align		4
.L_58:
        /*006c*/ 	.word	index@(.nv.constant0._Z4VrevPhS_jj)
        /*0070*/ 	.short	0x0380
        /*0072*/ 	.short	0x0018


	//----- nvinfo : EIATTR_SW_WAR
	.align		4
.L_59:
        /*0074*/ 	.byte	0x04, 0x36
        /*0076*/ 	.short	(.L_61 - .L_60)
.L_60:
        /*0078*/ 	.word	0x00000008
.L_61:


//--------------------- .nv.callgraph             --------------------------
	.section	.nv.callgraph,"",@"SHT_CUDA_CALLGRAPH"
	.align	4
	.sectionentsize	8
	.align		4
        /*0000*/ 	.word	0x00000000
	.align		4
        /*0004*/ 	.word	0xffffffff
	.align		4
        /*0008*/ 	.word	0x00000000
	.align		4
        /*000c*/ 	.word	0xfffffffe
	.align		4
        /*0010*/ 	.word	0x00000000
	.align		4
        /*0014*/ 	.word	0xfffffffd
	.align		4
        /*0018*/ 	.word	0x00000000
	.align		4
        /*001c*/ 	.word	0xfffffffc


//--------------------- .text._Z6PixdupPhS_j      --------------------------
	.section	.text._Z6PixdupPhS_j,"ax",@progbits
	.align	128
        .global         _Z6PixdupPhS_j
        .type           _Z6PixdupPhS_j,@function
        .size           _Z6PixdupPhS_j,(.L_x_3 - _Z6PixdupPhS_j)
        .other          _Z6PixdupPhS_j,@"STO_CUDA_ENTRY STV_DEFAULT"
_Z6PixdupPhS_j:
.text._Z6PixdupPhS_j:
[----:B------:R-:W-:Y:S01]  /*0000*/  LDC R1, c[0x0][0x37c] ;  /* 0x0000df00ff017b82 */ /* 0x000fe20000000800 */
[----:B------:R-:W0:Y:S01]  /*0010*/  S2R R4, SR_CTAID.X ;  /* 0x0000000000047919 */ /* 0x000e220000002500 */
[----:B------:R-:W0:Y:S01]  /*0020*/  LDCU UR4, c[0x0][0x360] ;  /* 0x00006c00ff0477ac */ /* 0x000e220008000800 */
[----:B------:R-:W0:Y:S01]  /*0030*/  S2R R3, SR_TID.X ;  /* 0x0000000000037919 */ /* 0x000e220000002100 */
[----:B------:R-:W1:Y:S01]  /*0040*/  LDCU UR5, c[0x0][0x390] ;  /* 0x00007200ff0577ac */ /* 0x000e620008000800 */
[----:B0-----:R-:W-:-:S05]  /*0050*/  IMAD R4, R4, UR4, R3 ;  /* 0x0000000404047c24 */ /* 0x001fca000f8e0203 */
[----:B-1----:R-:W-:-:S13]  /*0060*/  ISETP.GT.U32.AND P0, PT, R4, UR5, PT ;  /* 0x0000000504007c0c */ /* 0x002fda000bf04070 */
[----:B------:R-:W-:Y:S05]  /*0070*/  @P0 EXIT ;  /* 0x000000000000094d */ /* 0x000fea0003800000 */
[----:B------:R-:W0:Y:S01]  /*0080*/  LDCU.128 UR8, c[0x0][0x380] ;  /* 0x00007000ff0877ac */ /* 0x000e220008000c00 */
[----:B------:R-:W1:Y:S01]  /*0090*/  LDCU.64 UR4, c[0x0][0x358] ;  /* 0x00006b00ff0477ac */ /* 0x000e620008000a00 */
[----:B0-----:R-:W-:-:S05]  /*00a0*/  IADD3 R2, P0, PT, R4, UR10, RZ ;  /* 0x0000000a04027c10 */ /* 0x001fca000ff1e0ff */
[----:B------:R-:W-:-:S06]  /*00b0*/  IMAD.X R3, RZ, RZ, UR11, P0 ;  /* 0x0000000bff037e24 */ /* 0x000fcc00080e06ff */
[----:B-1----:R-:W2:Y:S01]  /*00c0*/  LDG.E.U8 R3, desc[UR4][R2.64] ;  /* 0x0000000402037981 */ /* 0x002ea2000c1e1100 */
[----:B------:R-:W-:-:S05]  /*00d0*/  IADD3 R4, P0, PT, R4, UR8, RZ ;  /* 0x0000000804047c10 */ /* 0x000fca000ff1e0ff */
[----:B------:R-:W-:-:S05]  /*00e0*/  IMAD.X R5, RZ, RZ, UR9, P0 ;  /* 0x00000009ff057e24 */ /* 0x000fca00080e06ff */
[----:B--2---:R-:W-:Y:S01]  /*00f0*/  STG.E.U8 desc[UR4][R4.64], R3 ;  /* 0x0000000304007986 */ /* 0x004fe2000c101104 */
[----:B------:R-:W-:Y:S05]  /*0100*/  EXIT ;  /* 0x000000000000794d */ /* 0x000fea0003800000 */
.L_x_0:
[----:B------:R-:W-:-:S00]  /*0110*/  BRA `(.L_x_0) ;  /* 0xfffffffc00fc7947 */ /* 0x000fc0000383ffff */
[----:B------:R-:W-:-:S00]  /*0120*/  NOP ;  /* 0x0000000000007918 */ /* 0x000fc00000000000 */
        /* <DEDUP_REMOVED lines=13> */
.L_x_3:


//--------------------- .text._Z4HrevPhS_j        --------------------------
	.section	.text._Z4HrevPhS_j,"ax",@progbits
	.align	128
        .global         _Z4HrevPhS_j
        .type           _Z4HrevPhS_j,@function
        .size           _Z4HrevPhS_j,(.L_x_4 - _Z4HrevPhS_j)
        .other          _Z4HrevPhS_j,@"STO_CUDA_ENTRY STV_DEFAULT"
_Z4HrevPhS_j:
.text._Z4HrevPhS_j:
[----:B------:R-:W-:Y:S08]  /*0000*/  LDC R1, c[0x0][0x37c] ;  /* 0x0000df00ff017b82 */ /* 0x000ff00000000800 */
[----:B------:R-:W0:Y:S08]  /*0010*/  LDC R7, c[0x0][0x360] ;  /* 0x0000d800ff077b82 */ /* 0x000e300000000800 */
[----:B------:R-:W1:Y:S08]  /*0020*/  LDC R0, c[0x0][0x390] ;  /* 0x0000e400ff007b82 */ /* 0x000e700000000800 */
[----:B------:R-:W2:Y:S01]  /*0030*/  S2UR UR4, SR_CTAID.X ;  /* 0x00000000000479c3 */ /* 0x000ea20000002500 */
[----:B0-----:R-:W0:Y:S01]  /*0040*/  I2F.U32.RP R4, R7 ;  /* 0x0000000700047306 */ /* 0x001e220000209000 */
[----:B------:R-:W-:-:S07]  /*0050*/  ISETP.NE.U32.AND P2, PT, R7, RZ, PT ;  /* 0x000000ff0700720c */ /* 0x000fce0003f45070 */
[----:B0-----:R-:W0:Y:S02]  /*0060*/  MUFU.RCP R4, R4 ;  /* 0x0000000400047308 */ /* 0x001e240000001000 */
[----:B0-----:R-:W-:-:S06]  /*0070*/  VIADD R3, R4, 0xffffffe ;  /* 0x0ffffffe04037836 */ /* 0x001fcc0000000000 */
[----:B------:R-:W0:Y:S02]  /*0080*/  F2I.FTZ.U32.TRUNC.NTZ R3, R3 ;  /* 0x0000000300037305 */ /* 0x000e24000021f000 */
[----:B0-----:R-:W-:-:S04]  /*0090*/  IMAD.MOV R2, RZ, RZ, -R3 ;  /* 0x000000ffff027224 */ /* 0x001fc800078e0a03 */
[----:B------:R-:W-:Y:S02]  /*00a0*/  IMAD R5, R2, R7, RZ ;  /* 0x0000000702057224 */ /* 0x000fe400078e02ff */
[----:B------:R-:W-:-:S05]  /*00b0*/  HFMA2 R2, -RZ, RZ, 0, 0 ;  /* 0x00000000ff027431 */ /* 0x000fca00000001ff */
[----:B------:R-:W-:Y:S01]  /*00c0*/  IMAD.HI.U32 R5, R3, R5, R2 ;  /* 0x0000000503057227 */ /* 0x000fe200078e0002 */
[----:B-1----:R-:W-:-:S05]  /*00d0*/  IADD3 R2, PT, PT, R7, -0x1, R0 ;  /* 0xffffffff07027810 */ /* 0x002fca0007ffe000 */
[----:B------:R-:W-:-:S04]  /*00e0*/  IMAD.HI.U32 R5, R5, R2, RZ ;  /* 0x0000000205057227 */ /* 0x000fc800078e00ff */
[----:B------:R-:W-:-:S04]  /*00f0*/  IMAD.MOV R4, RZ, RZ, -R5 ;  /* 0x000000ffff047224 */ /* 0x000fc800078e0a05 */
[----:B------:R-:W-:-:S05]  /*0100*/  IMAD R2, R7, R4, R2 ;  /* 0x0000000407027224 */ /* 0x000fca00078e0202 */
[----:B------:R-:W-:-:S13]  /*0110*/  ISETP.GE.U32.AND P0, PT, R2, R7, PT ;  /* 0x000000070200720c */ /* 0x000fda0003f06070 */
[----:B------:R-:W-:Y:S01]  /*0120*/  @P0 IADD3 R2, PT, PT, R2, -R7, RZ ;  /* 0x8000000702020210 */ /* 0x000fe20007ffe0ff */
[----:B------:R-:W-:-:S03]  /*0130*/  @P0 VIADD R5, R5, 0x1 ;  /* 0x0000000105050836 */ /* 0x000fc60000000000 */
[----:B------:R-:W-:-:S13]  /*0140*/  ISETP.GE.U32.AND P1, PT, R2, R7, PT ;  /* 0x000000070200720c */ /* 0x000fda0003f26070 */
[----:B------:R-:W-:Y:S02]  /*0150*/  @P1 IADD3 R5, PT, PT, R5, 0x1, RZ ;  /* 0x0000000105051810 */ /* 0x000fe40007ffe0ff */
[----:B------:R-:W-:-:S04]  /*0160*/  @!P2 LOP3.LUT R5, RZ, R7, RZ, 0x33, !PT ;  /* 0x00000007ff05a212 */ /* 0x000fc800078e33ff */
[----:B------:R-:W0:Y:S01]  /*0170*/  I2F.U32.RP R4, R5 ;  /* 0x0000000500047306 */ /* 0x000e220000209000 */
[----:B------:R-:W-:-:S07]  /*0180*/  ISETP.NE.U32.AND P2, PT, R5, RZ, PT ;  /* 0x000000ff0500720c */ /* 0x000fce0003f45070 */
[----:B0-----:R-:W0:Y:S02]  /*0190*/  MUFU.RCP R4, R4 ;  /* 0x0000000400047308 */ /* 0x001e240000001000 */
[----:B0-----:R-:W-:-:S06]  /*01a0*/  VIADD R2, R4, 0xffffffe ;  /* 0x0ffffffe04027836 */ /* 0x001fcc0000000000 */
[----:B------:R0:W1:Y:S02]  /*01b0*/  F2I.FTZ.U32.TRUNC.NTZ R3, R2 ;  /* 0x0000000200037305 */ /* 0x000064000021f000 */
[----:B0-----:R-:W-:Y:S02]  /*01c0*/  IMAD.MOV.U32 R2, RZ, RZ, RZ ;  /* 0x000000ffff027224 */ /* 0x001fe400078e00ff */
[----:B-1----:R-:W-:-:S05]  /*01d0*/  IMAD R6, R5, R3, RZ ;  /* 0x0000000305067224 */ /* 0x002fca00078e02ff */
[----:B------:R-:W-:-:S05]  /*01e0*/  IADD3 R9, PT, PT, -R6, RZ, RZ ;  /* 0x000000ff06097210 */ /* 0x000fca0007ffe1ff */
[----:B------:R-:W-:Y:S02]  /*01f0*/  IMAD.HI.U32 R3, R3, R9, R2 ;  /* 0x0000000903037227 */ /* 0x000fe400078e0002 */
[----:B------:R-:W0:Y:S04]  /*0200*/  S2R R2, SR_TID.X ;  /* 0x0000000000027919 */ /* 0x000e280000002100 */
[----:B--2---:R-:W-:-:S05]  /*0210*/  IMAD.HI.U32 R3, R3, UR4, RZ ;  /* 0x0000000403037c27 */ /* 0x004fca000f8e00ff */
[----:B------:R-:W-:-:S05]  /*0220*/  IADD3 R6, PT, PT, -R3, RZ, RZ ;  /* 0x000000ff03067210 */ /* 0x000fca0007ffe1ff */
[----:B------:R-:W-:-:S05]  /*0230*/  IMAD R6, R5, R6, UR4 ;  /* 0x0000000405067e24 */ /* 0x000fca000f8e0206 */
[----:B------:R-:W-:-:S13]  /*0240*/  ISETP.GE.U32.AND P0, PT, R6, R5, PT ;  /* 0x000000050600720c */ /* 0x000fda0003f06070 */
[----:B------:R-:W-:Y:S01]  /*0250*/  @P0 IMAD.IADD R6, R6, 0x1, -R5 ;  /* 0x0000000106060824 */ /* 0x000fe200078e0a05 */
[----:B------:R-:W-:-:S04]  /*0260*/  @P0 IADD3 R3, PT, PT, R3, 0x1, RZ ;  /* 0x0000000103030810 */ /* 0x000fc80007ffe0ff */
[----:B------:R-:W-:-:S13]  /*0270*/  ISETP.GE.U32.AND P1, PT, R6, R5, PT ;  /* 0x000000050600720c */ /* 0x000fda0003f26070 */
[----:B------:R-:W-:Y:S01]  /*0280*/  @P1 VIADD R3, R3, 0x1 ;  /* 0x0000000103031836 */ /* 0x000fe20000000000 */
[----:B------:R-:W-:-:S04]  /*0290*/  @!P2 LOP3.LUT R3, RZ, R5, RZ, 0x33, !PT ;  /* 0x00000005ff03a212 */ /* 0x000fc800078e33ff */
[----:B------:R-:W-:-:S05]  /*02a0*/  IADD3 R4, PT, PT, -R3, RZ, RZ ;  /* 0x000000ff03047210 */ /* 0x000fca0007ffe1ff */
[----:B------:R-:W-:-:S04]  /*02b0*/  IMAD R5, R5, R4, UR4 ;  /* 0x0000000405057e24 */ /* 0x000fc8000f8e0204 */
[----:B0-----:R-:W-:-:S05]  /*02c0*/  IMAD R5, R5, R7, R2 ;  /* 0x0000000705057224 */ /* 0x001fca00078e0202 */
[----:B------:R-:W-:-:S13]  /*02d0*/  ISETP.GE.U32.AND P0, PT, R5, R0, PT ;  /* 0x000000000500720c */ /* 0x000fda0003f06070 */
[----:B------:R-:W-:Y:S05]  /*02e0*/  @P0 EXIT ;  /* 0x000000000000094d */ /* 0x000fea0003800000 */
[----:B------:R-:W-:Y:S01]  /*02f0*/  IMAD.MOV.U32 R7, RZ, RZ, 0x3 ;  /* 0x00000003ff077424 */ /* 0x000fe200078e00ff */
[----:B------:R-:W0:Y:S03]  /*0300*/  LDCU.128 UR8, c[0x0][0x380] ;  /* 0x00007000ff0877ac */ /* 0x000e260008000c00 */
[----:B------:R-:W-:Y:S01]  /*0310*/  IMAD R2, R0, R7, 0x3 ;  /* 0x0000000300027424 */ /* 0x000fe200078e0207 */
[----:B------:R-:W1:Y:S04]  /*0320*/  LDCU.64 UR4, c[0x0][0x358] ;  /* 0x00006b00ff0477ac */ /* 0x000e680008000a00 */
[----:B------:R-:W-:-:S05]  /*0330*/  LOP3.LUT R2, R2, 0xfffffffc, RZ, 0xc0, !PT ;  /* 0xfffffffc02027812 */ /* 0x000fca00078ec0ff */
[----:B------:R-:W-:-:S04]  /*0340*/  IMAD R4, R3, R2, RZ ;  /* 0x0000000203047224 */ /* 0x000fc800078e02ff */
[----:B------:R-:W-:-:S05]  /*0350*/  IMAD R8, R5, 0x3, R4 ;  /* 0x0000000305087824 */ /* 0x000fca00078e0204 */
[----:B0-----:R-:W-:-:S04]  /*0360*/  IADD3 R2, P0, PT, R8, UR10, RZ ;  /* 0x0000000a08027c10 */ /* 0x001fc8000ff1e0ff */
[----:B------:R-:W-:-:S05]  /*0370*/  IADD3.X R3, PT, PT, RZ, UR11, RZ, P0, !PT ;  /* 0x0000000bff037c10 */ /* 0x000fca00087fe4ff */
[----:B-1----:R-:W2:Y:S01]  /*0380*/  LDG.E.U8 R11, desc[UR4][R2.64] ;  /* 0x00000004020b7981 */ /* 0x002ea2000c1e1100 */
[----:B------:R-:W-:Y:S02]  /*0390*/  LOP3.LUT R5, RZ, R5, RZ, 0x33, !PT ;  /* 0x00000005ff057212 */ /* 0x000fe400078e33ff */
[----:B------:R-:W-:-:S03]  /*03a0*/  IADD3 R6, PT, PT, R8, 0x1, RZ ;  /* 0x0000000108067810 */ /* 0x000fc60007ffe0ff */
[----:B------:R-:W-:Y:S01]  /*03b0*/  IMAD.IADD R5, R5, 0x1, R0 ;  /* 0x0000000105057824 */ /* 0x000fe200078e0200 */
[----:B------:R-:W-:-:S03]  /*03c0*/  IADD3 R6, P1, PT, R6, UR10, RZ ;  /* 0x0000000a06067c10 */ /* 0x000fc6000ff3e0ff */
[----:B------:R-:W-:Y:S01]  /*03d0*/  IMAD R0, R5, 0x3, R4 ;  /* 0x0000000305007824 */ /* 0x000fe200078e0204 */
[----:B------:R-:W-:-:S04]  /*03e0*/  IADD3.X R7, PT, PT, RZ, UR11, RZ, P1, !PT ;  /* 0x0000000bff077c10 */ /* 0x000fc80008ffe4ff */
[----:B------:R-:W-:-:S05]  /*03f0*/  IADD3 R4, P0, PT, R0, UR8, RZ ;  /* 0x0000000800047c10 */ /* 0x000fca000ff1e0ff */
[----:B------:R-:W-:-:S05]  /*0400*/  IMAD.X R5, RZ, RZ, UR9, P0 ;  /* 0x00000009ff057e24 */ /* 0x000fca00080e06ff */
[----:B--2---:R0:W-:Y:S04]  /*0410*/  STG.E.U8 desc[UR4][R4.64], R11 ;  /* 0x0000000b04007986 */ /* 0x0041e8000c101104 */
[----:B------:R-:W2:Y:S01]  /*0420*/  LDG.E.U8 R7, desc[UR4][R6.64] ;  /* 0x0000000406077981 */ /* 0x000ea2000c1e1100 */
[----:B------:R-:W-:Y:S01]  /*0430*/  VIADD R2, R0, 0x1 ;  /* 0x0000000100027836 */ /* 0x000fe20000000000 */
[----:B------:R-:W-:-:S04]  /*0440*/  IADD3 R8, PT, PT, R8, 0x2, RZ ;  /* 0x0000000208087810 */ /* 0x000fc80007ffe0ff */
[----:B------:R-:W-:Y:S02]  /*0450*/  IADD3 R2, P0, PT, R2, UR8, RZ ;  /* 0x0000000802027c10 */ /* 0x000fe4000ff1e0ff */
[----:B------:R-:W-:-:S03]  /*0460*/  IADD3 R8, P1, PT, R8, UR10, RZ ;  /* 0x0000000a08087c10 */ /* 0x000fc6000ff3e0ff */
[----:B------:R-:W-:Y:S01]  /*0470*/  IMAD.X R3, RZ, RZ, UR9, P0 ;  /* 0x00000009ff037e24 */ /* 0x000fe200080e06ff */
[----:B------:R-:W-:Y:S01]  /*0480*/  IADD3.X R9, PT, PT, RZ, UR11, RZ, P1, !PT ;  /* 0x0000000bff097c10 */ /* 0x000fe20008ffe4ff */
[----:B------:R-:W-:-:S03]  /*0490*/  VIADD R0, R0, 0x2 ;  /* 0x0000000200007836 */ /* 0x000fc60000000000 */
[----:B--2---:R-:W-:Y:S04]  /*04a0*/  STG.E.U8 desc[UR4][R2.64], R7 ;  /* 0x0000000702007986 */ /* 0x004fe8000c101104 */
[----:B------:R-:W2:Y:S01]  /*04b0*/  LDG.E.U8 R9, desc[UR4][R8.64] ;  /* 0x0000000408097981 */ /* 0x000ea2000c1e1100 */
[----:B0-----:R-:W-:-:S04]  /*04c0*/  IADD3 R4, P0, PT, R0, UR8, RZ ;  /* 0x0000000800047c10 */ /* 0x001fc8000ff1e0ff */
[----:B------:R-:W-:-:S05]  /*04d0*/  IADD3.X R5, PT, PT, RZ, UR9, RZ, P0, !PT ;  /* 0x00000009ff057c10 */ /* 0x000fca00087fe4ff */
[----:B--2---:R-:W-:Y:S01]  /*04e0*/  STG.E.U8 desc[UR4][R4.64], R9 ;  /* 0x0000000904007986 */ /* 0x004fe2000c101104 */
[----:B------:R-:W-:Y:S05]  /*04f0*/  EXIT ;  /* 0x000000000000794d */ /* 0x000fea0003800000 */
.L_x_1:
        /* <DEDUP_REMOVED lines=16> */
.L_x_4:


//--------------------- .text._Z4VrevPhS_jj       --------------------------
	.section	.text._Z4VrevPhS_jj,"ax",@progbits
	.align	128
        .global         _Z4VrevPhS_jj
        .type           _Z4VrevPhS_jj,@function
        .size           _Z4VrevPhS_jj,(.L_x_5 - _Z4VrevPhS_jj)
        .other          _Z4VrevPhS_jj,@"STO_CUDA_ENTRY STV_DEFAULT"
_Z4VrevPhS_jj:
.text._Z4VrevPhS_jj:
        /* <DEDUP_REMOVED lines=8> */
[----:B------:R0:W3:Y:S02]  /*0080*/  F2I.FTZ.U32.TRUNC.NTZ R3, R2 ;  /* 0x0000000200037305 */ /* 0x0000e4000021f000 */
[----:B0-----:R-:W-:Y:S02]  /*0090*/  HFMA2 R2, -RZ, RZ, 0, 0 ;  /* 0x00000000ff027431 */ /* 0x001fe400000001ff */
[----:B---3--:R-:W-:-:S04]  /*00a0*/  IMAD.MOV R0, RZ, RZ, -R3 ;  /* 0x000000ffff007224 */ /* 0x008fc800078e0a03 */
[----:B------:R-:W-:Y:S01]  /*00b0*/  IMAD R5, R0, R7, RZ ;  /* 0x0000000700057224 */ /* 0x000fe200078e02ff */
[----:B-1----:R-:W-:-:S03]  /*00c0*/  IADD3 R0, PT, PT, R7, -0x1, R8 ;  /* 0xffffffff07007810 */ /* 0x002fc60007ffe008 */
[----:B------:R-:W-:-:S06]  /*00d0*/  IMAD.HI.U32 R3, R3, R5, R2 ;  /* 0x0000000503037227 */ /* 0x000fcc00078e0002 */
        /* <DEDUP_REMOVED lines=12> */
[----:B0-----:R-:W-:Y:S02]  /*01a0*/  VIADD R2, R0, 0xffffffe ;  /* 0x0ffffffe00027836 */ /* 0x001fe40000000000 */
[----:B------:R-:W0:Y:S04]  /*01b0*/  S2R R0, SR_TID.X ;  /* 0x0000000000007919 */ /* 0x000e280000002100 */
[----:B------:R1:W3:Y:S02]  /*01c0*/  F2I.FTZ.U32.TRUNC.NTZ R3, R2 ;  /* 0x0000000200037305 */ /* 0x0002e4000021f000 */
[----:B-1----:R-:W-:-:S02]  /*01d0*/  IMAD.MOV.U32 R2, RZ, RZ, RZ ;  /* 0x000000ffff027224 */ /* 0x002fc400078e00ff */
[----:B---3--:R-:W-:-:S05]  /*01e0*/  IMAD R4, R5, R3, RZ ;  /* 0x0000000305047224 */ /* 0x008fca00078e02ff */
[----:B------:R-:W-:-:S05]  /*01f0*/  IADD3 R9, PT, PT, -R4, RZ, RZ ;  /* 0x000000ff04097210 */ /* 0x000fca0007ffe1ff */
[----:B------:R-:W-:-:S06]  /*0200*/  IMAD.HI.U32 R3, R3, R9, R2 ;  /* 0x0000000903037227 */ /* 0x000fcc00078e0002 */
        /* <DEDUP_REMOVED lines=15> */
[----:B------:R-:W0:Y:S01]  /*0300*/  LDCU.128 UR8, c[0x0][0x380] ;  /* 0x00007000ff0877ac */ /* 0x000e220008000c00 */
[----:B------:R-:W-:Y:S02]  /*0310*/  IMAD R5, R5, 0x3, RZ ;  /* 0x0000000305057824 */ /* 0x000fe400078e02ff */
[----:B------:R-:W-:Y:S01]  /*0320*/  IMAD R0, R8, R3, 0x3 ;  /* 0x0000000308007424 */ /* 0x000fe200078e0203 */
[----:B------:R-:W1:Y:S04]  /*0330*/  LDCU.64 UR4, c[0x0][0x358] ;  /* 0x00006b00ff0477ac */ /* 0x000e680008000a00 */
[----:B------:R-:W-:Y:S01]  /*0340*/  LOP3.LUT R7, R0, 0xfffffffc, RZ, 0xc0, !PT ;  /* 0xfffffffc00077812 */ /* 0x000fe200078ec0ff */
[----:B------:R-:W2:Y:S04]  /*0350*/  LDCU UR6, c[0x0][0x394] ;  /* 0x00007280ff0677ac */ /* 0x000ea80008000800 */
[----:B------:R-:W-:-:S05]  /*0360*/  IMAD R0, R4, R7, R5 ;  /* 0x0000000704007224 */ /* 0x000fca00078e0205 */
[----:B0-----:R-:W-:-:S04]  /*0370*/  IADD3 R2, P0, PT, R0, UR10, RZ ;  /* 0x0000000a00027c10 */ /* 0x001fc8000ff1e0ff */
[----:B------:R-:W-:-:S05]  /*0380*/  IADD3.X R3, PT, PT, RZ, UR11, RZ, P0, !PT ;  /* 0x0000000bff037c10 */ /* 0x000fca00087fe4ff */
[----:B-1----:R-:W3:Y:S01]  /*0390*/  LDG.E.U8 R11, desc[UR4][R2.64] ;  /* 0x00000004020b7981 */ /* 0x002ee2000c1e1100 */
[----:B------:R-:W-:Y:S02]  /*03a0*/  LOP3.LUT R4, RZ, R4, RZ, 0x33, !PT ;  /* 0x00000004ff047212 */ /* 0x000fe400078e33ff */
[----:B------:R-:W-:-:S03]  /*03b0*/  IADD3 R6, PT, PT, R0, 0x1, RZ ;  /* 0x0000000100067810 */ /* 0x000fc60007ffe0ff */
[----:B--2---:R-:W-:Y:S01]  /*03c0*/  VIADD R4, R4, UR6 ;  /* 0x0000000604047c36 */ /* 0x004fe20008000000 */
[----:B------:R-:W-:-:S03]  /*03d0*/  IADD3 R6, P1, PT, R6, UR10, RZ ;  /* 0x0000000a06067c10 */ /* 0x000fc6000ff3e0ff */
[----:B------:R-:W-:Y:S01]  /*03e0*/  IMAD R10, R7, R4, R5 ;  /* 0x00000004070a7224 */ /* 0x000fe200078e0205 */
[----:B------:R-:W-:-:S04]  /*03f0*/  IADD3.X R7, PT, PT, RZ, UR11, RZ, P1, !PT ;  /* 0x0000000bff077c10 */ /* 0x000fc80008ffe4ff */
[----:B------:R-:W-:-:S05]  /*0400*/  IADD3 R4, P0, PT, R10, UR8, RZ ;  /* 0x000000080a047c10 */ /* 0x000fca000ff1e0ff */
[----:B------:R-:W-:-:S05]  /*0410*/  IMAD.X R5, RZ, RZ, UR9, P0 ;  /* 0x00000009ff057e24 */ /* 0x000fca00080e06ff */
[----:B---3--:R0:W-:Y:S04]  /*0420*/  STG.E.U8 desc[UR4][R4.64], R11 ;  /* 0x0000000b04007986 */ /* 0x0081e8000c101104 */
        /* <DEDUP_REMOVED lines=14> */
.L_x_2:
        /* <DEDUP_REMOVED lines=15> */
.L_x_5:


//--------------------- .nv.shared.reserved.0     --------------------------
	.section	.nv.shared.reserved.0,"aw",@nobits
	.weak		__nv_reservedSMEM_offset_0_alias
	.size		__nv_reservedSMEM_offset_0_alias, 0, 64
	.other		__nv_reservedSMEM_offset_0_alias,@"STO_CUDA_RESERVED_SHARED STV_DEFAULT"
__nv_reservedSMEM_offset_0_alias:
	.zero		0
	.zero		64


//--------------------- .nv.constant0._Z6PixdupPhS_j --------------------------
	.section	.nv.constant0._Z6PixdupPhS_j,"a",@progbits
	.sectionflags	@""
	.align	4
.nv.constant0._Z6PixdupPhS_j:
	.zero		916


//--------------------- .nv.constant0._Z4HrevPhS_j --------------------------
	.section	.nv.constant0._Z4HrevPhS_j,"a",@progbits
	.sectionflags	@""
	.align	4
.nv.constant0._Z4HrevPhS_j:
	.zero		916


//--------------------- .nv.constant0._Z4VrevPhS_jj --------------------------
	.section	.nv.constant0._Z4VrevPhS_jj,"a",@progbits
	.sectionflags	@""
	.align	4
.nv.constant0._Z4VrevPhS_jj:
	.zero		920


//--------------------- SYMBOLS --------------------------

	.type		.nv.reservedSmem.offset0,@object
	.size		.nv.reservedSmem.offset0,0x4
